//
// Generated by NVIDIA NVVM Compiler
//
// Compiler Build ID: CL-36424714
// Cuda compilation tools, release 13.0, V13.0.88
// Based on NVVM 20.0.0
//

.version 9.0
.target sm_100
.address_size 64

	// .globl	_Z15createHistogramPiS_i
// _ZZ15createHistogramPiS_iE13sub_histogram has been demoted

.visible .entry _Z15createHistogramPiS_i(
	.param .u64 .ptr .align 1 _Z15createHistogramPiS_i_param_0,
	.param .u64 .ptr .align 1 _Z15createHistogramPiS_i_param_1,
	.param .u32 _Z15createHistogramPiS_i_param_2
)
{
	.reg .pred 	%p<12>;
	.reg .b32 	%r<51>;
	.reg .b64 	%rd<7>;
	// demoted variable
	.shared .align 4 .b8 _ZZ15createHistogramPiS_iE13sub_histogram[40];
	ld.param.u64 	%rd2, [_Z15createHistogramPiS_i_param_0];
	ld.param.u64 	%rd1, [_Z15createHistogramPiS_i_param_1];
	cvta.to.global.u64 	%rd3, %rd2;
	mov.u32 	%r1, %tid.x;
	mov.u32 	%r6, %ntid.x;
	mov.u32 	%r7, %ctaid.x;
	mad.lo.s32 	%r8, %r6, %r7, %r1;
	mul.wide.s32 	%rd4, %r8, 4;
	add.s64 	%rd5, %rd3, %rd4;
	ld.global.u32 	%r2, [%rd5];
	setp.lt.u32 	%p1, %r2, 10;
	mov.b32 	%r50, 0;
	@%p1 bra 	$L__BB0_10;
	add.s32 	%r10, %r2, -10;
	setp.lt.u32 	%p2, %r10, 10;
	mov.b32 	%r50, 1;
	@%p2 bra 	$L__BB0_10;
	add.s32 	%r12, %r2, -20;
	setp.lt.u32 	%p3, %r12, 10;
	mov.b32 	%r50, 2;
	@%p3 bra 	$L__BB0_10;
	add.s32 	%r14, %r2, -30;
	setp.lt.u32 	%p4, %r14, 10;
	mov.b32 	%r50, 3;
	@%p4 bra 	$L__BB0_10;
	add.s32 	%r16, %r2, -40;
	setp.lt.u32 	%p5, %r16, 10;
	mov.b32 	%r50, 4;
	@%p5 bra 	$L__BB0_10;
	add.s32 	%r18, %r2, -50;
	setp.lt.u32 	%p6, %r18, 10;
	mov.b32 	%r50, 5;
	@%p6 bra 	$L__BB0_10;
	add.s32 	%r20, %r2, -60;
	setp.lt.u32 	%p7, %r20, 10;
	mov.b32 	%r50, 6;
	@%p7 bra 	$L__BB0_10;
	add.s32 	%r22, %r2, -70;
	setp.lt.u32 	%p8, %r22, 10;
	mov.b32 	%r50, 7;
	@%p8 bra 	$L__BB0_10;
	add.s32 	%r24, %r2, -80;
	setp.lt.u32 	%p9, %r24, 10;
	mov.b32 	%r50, 8;
	@%p9 bra 	$L__BB0_10;
	add.s32 	%r25, %r2, -90;
	setp.lt.u32 	%p10, %r25, 11;
	selp.b32 	%r50, 9, -1, %p10;
$L__BB0_10:
	shl.b32 	%r26, %r50, 2;
	mov.u32 	%r27, _ZZ15createHistogramPiS_iE13sub_histogram;
	add.s32 	%r28, %r27, %r26;
	atom.shared.add.u32 	%r29, [%r28], 1;
	bar.sync 	0;
	setp.ne.s32 	%p11, %r1, 0;
	@%p11 bra 	$L__BB0_12;
	cvta.to.global.u64 	%rd6, %rd1;
	ld.shared.u32 	%r30, [_ZZ15createHistogramPiS_iE13sub_histogram];
	atom.global.add.u32 	%r31, [%rd6], %r30;
	ld.shared.u32 	%r32, [_ZZ15createHistogramPiS_iE13sub_histogram+4];
	atom.global.add.u32 	%r33, [%rd6+4], %r32;
	ld.shared.u32 	%r34, [_ZZ15createHistogramPiS_iE13sub_histogram+8];
	atom.global.add.u32 	%r35, [%rd6+8], %r34;
	ld.shared.u32 	%r36, [_ZZ15createHistogramPiS_iE13sub_histogram+12];
	atom.global.add.u32 	%r37, [%rd6+12], %r36;
	ld.shared.u32 	%r38, [_ZZ15createHistogramPiS_iE13sub_histogram+16];
	atom.global.add.u32 	%r39, [%rd6+16], %r38;
	ld.shared.u32 	%r40, [_ZZ15createHistogramPiS_iE13sub_histogram+20];
	atom.global.add.u32 	%r41, [%rd6+20], %r40;
	ld.shared.u32 	%r42, [_ZZ15createHistogramPiS_iE13sub_histogram+24];
	atom.global.add.u32 	%r43, [%rd6+24], %r42;
	ld.shared.u32 	%r44, [_ZZ15createHistogramPiS_iE13sub_histogram+28];
	atom.global.add.u32 	%r45, [%rd6+28], %r44;
	ld.shared.u32 	%r46, [_ZZ15createHistogramPiS_iE13sub_histogram+32];
	atom.global.add.u32 	%r47, [%rd6+32], %r46;
	ld.shared.u32 	%r48, [_ZZ15createHistogramPiS_iE13sub_histogram+36];
	atom.global.add.u32 	%r49, [%rd6+36], %r48;
$L__BB0_12:
	ret;

}


// ===== COMPILED SASS (sm_100) =====

	.target	sm_100

	.elftype	@"ET_EXEC"


//--------------------- .note.nv.tkinfo           --------------------------
	.section	.note.nv.tkinfo,"",@"SHT_NOTE"
	.sectionflags	@"SHF_NOTE_NV_TKINFO"
	.tkinfo
        /*0018*/ 	.word	0x00000002
        /*0030*/ 	.string	""
        /*0030*/ 	.string	"ptxas"
        /*0030*/ 	.string	"Cuda compilation tools, release 13.0, V13.0.88"
        /*0030*/ 	.string	"Build cuda_13.0.r13.0/compiler.36424714_0"
        /*0030*/ 	.string	"-arch sm_100 -m 64 "



//--------------------- .note.nv.cuinfo           --------------------------
	.section	.note.nv.cuinfo,"",@"SHT_NOTE"
	.sectionflags	@"SHF_NOTE_NV_CUINFO"
        /*0018*/ 	.short	0x0002
        /*001a*/ 	.short	0x0064
        /*001c*/ 	.short	0x0082
	.zero		2


//--------------------- .nv.info                  --------------------------
	.section	.nv.info,"",@"SHT_CUDA_INFO"
	.align	4


	//----- nvinfo : EIATTR_REGCOUNT
	.align		4
        /*0000*/ 	.byte	0x04, 0x2f
        /*0002*/ 	.short	(.L_1 - .L_0)
	.align		4
.L_0:
        /*0004*/ 	.word	index@(_Z15createHistogramPiS_i)
        /*0008*/ 	.word	0x00000012


	//----- nvinfo : EIATTR_FRAME_SIZE
	.align		4
.L_1:
        /*000c*/ 	.byte	0x04, 0x11
        /*000e*/ 	.short	(.L_3 - .L_2)
	.align		4
.L_2:
        /*0010*/ 	.word	index@(_Z15createHistogramPiS_i)
        /*0014*/ 	.word	0x00000000


	//----- nvinfo : EIATTR_MIN_STACK_SIZE
	.align		4
.L_3:
        /*0018*/ 	.byte	0x04, 0x12
        /*001a*/ 	.short	(.L_5 - .L_4)
	.align		4
.L_4:
        /*001c*/ 	.word	index@(_Z15createHistogramPiS_i)
        /*0020*/ 	.word	0x00000000
.L_5:


//--------------------- .nv.compat                --------------------------
	.section	.nv.compat,"",@"SHT_CUDA_COMPAT_INFO"
	.align	4
        /*0000*/ 	.byte	0x02, 0x09, 0x00, 0x00, 0x02, 0x02, 0x01, 0x00, 0x02, 0x05, 0x05, 0x00, 0x03, 0x07, 0x01, 0x01
        /*0010*/ 	.byte	0x02, 0x03, 0x00, 0x00, 0x02, 0x06, 0x01, 0x00, 0x04, 0x0b, 0x08, 0x00, 0x09, 0x00, 0x00, 0x00
        /*0020*/ 	.byte	0x00, 0x00, 0x00, 0x00


//--------------------- .nv.info._Z15createHistogramPiS_i --------------------------
	.section	.nv.info._Z15createHistogramPiS_i,"",@"SHT_CUDA_INFO"
	.sectionflags	@""
	.align	4


	//----- nvinfo : EIATTR_CUDA_API_VERSION
	.align		4
        /*0000*/ 	.byte	0x04, 0x37
        /*0002*/ 	.short	(.L_7 - .L_6)
.L_6:
        /*0004*/ 	.word	0x00000082


	//----- nvinfo : EIATTR_KPARAM_INFO
	.align		4
.L_7:
        /*0008*/ 	.byte	0x04, 0x17
        /*000a*/ 	.short	(.L_9 - .L_8)
.L_8:
        /*000c*/ 	.word	0x00000000
        /*0010*/ 	.short	0x0002
        /*0012*/ 	.short	0x0010
        /*0014*/ 	.byte	0x00, 0xf0, 0x11, 0x00


	//----- nvinfo : EIATTR_KPARAM_INFO
	.align		4
.L_9:
        /*0018*/ 	.byte	0x04, 0x17
        /*001a*/ 	.short	(.L_11 - .L_10)
.L_10:
        /*001c*/ 	.word	0x00000000
        /*0020*/ 	.short	0x0001
        /*0022*/ 	.short	0x0008
        /*0024*/ 	.byte	0x00, 0xf5, 0x21, 0x00


	//----- nvinfo : EIATTR_KPARAM_INFO
	.align		4
.L_11:
        /*0028*/ 	.byte	0x04, 0x17
        /*002a*/ 	.short	(.L_13 - .L_12)
.L_12:
        /*002c*/ 	.word	0x00000000
        /*0030*/ 	.short	0x0000
        /*0032*/ 	.short	0x0000
        /*0034*/ 	.byte	0x00, 0xf5, 0x21, 0x00


	//----- nvinfo : EIATTR_SPARSE_MMA_MASK
	.align		4
.L_13:
        /*0038*/ 	.byte	0x03, 0x50
        /*003a*/ 	.short	0x0000


	//----- nvinfo : EIATTR_MAXREG_COUNT
	.align		4
        /*003c*/ 	.byte	0x03, 0x1b
        /*003e*/ 	.short	0x00ff


	//----- nvinfo : EIATTR_NUM_BARRIERS
	.align		4
        /*0040*/ 	.byte	0x02, 0x4c
        /*0042*/ 	.byte	0x01
	.zero		1


	//----- nvinfo : EIATTR_MERCURY_ISA_VERSION
	.align		4
        /*0044*/ 	.byte	0x03, 0x5f
        /*0046*/ 	.short	0x0101


	//----- nvinfo : EIATTR_VRC_CTA_INIT_COUNT
	.align		4
        /*0048*/ 	.byte	0x02, 0x4a
	.zero		1
	.zero		1


	//----- nvinfo : EIATTR_EXIT_INSTR_OFFSETS
	.align		4
        /*004c*/ 	.byte	0x04, 0x1c
        /*004e*/ 	.short	(.L_15 - .L_14)


	//   ....[0]....
.L_14:
        /*0050*/ 	.word	0x00000380


	//   ....[1]....
        /*0054*/ 	.word	0x000004c0


	//----- nvinfo : EIATTR_CRS_STACK_SIZE
	.align		4
.L_15:
        /*0058*/ 	.byte	0x04, 0x1e
        /*005a*/ 	.short	(.L_17 - .L_16)
.L_16:
        /*005c*/ 	.word	0x00000000


	//----- nvinfo : EIATTR_CBANK_PARAM_SIZE
	.align		4
.L_17:
        /*0060*/ 	.byte	0x03, 0x19
        /*0062*/ 	.short	0x0014


	//----- nvinfo : EIATTR_PARAM_CBANK
	.align		4
        /*0064*/ 	.byte	0x04, 0x0a
        /*0066*/ 	.short	(.L_19 - .L_18)
	.align		4
.L_18:
        /*0068*/ 	.word	index@(.nv.constant0._Z15createHistogramPiS_i)
        /*006c*/ 	.short	0x0380
        /*006e*/ 	.short	0x0014


	//----- nvinfo : EIATTR_SW_WAR
	.align		4
.L_19:
        /*0070*/ 	.byte	0x04, 0x36
        /*0072*/ 	.short	(.L_21 - .L_20)
.L_20:
        /*0074*/ 	.word	0x00000008
.L_21:


//--------------------- .nv.callgraph             --------------------------
	.section	.nv.callgraph,"",@"SHT_CUDA_CALLGRAPH"
	.align	4
	.sectionentsize	8
	.align		4
        /*0000*/ 	.word	0x00000000
	.align		4
        /*0004*/ 	.word	0xffffffff
	.align		4
        /*0008*/ 	.word	0x00000000
	.align		4
        /*000c*/ 	.word	0xfffffffe
	.align		4
        /*0010*/ 	.word	0x00000000
	.align		4
        /*0014*/ 	.word	0xfffffffd
	.align		4
        /*0018*/ 	.word	0x00000000
	.align		4
        /*001c*/ 	.word	0xfffffffc


//--------------------- .text._Z15createHistogramPiS_i --------------------------
	.section	.text._Z15createHistogramPiS_i,"ax",@progbits
	.align	128
        .global         _Z15createHistogramPiS_i
        .type           _Z15createHistogramPiS_i,@function
        .size           _Z15createHistogramPiS_i,(.L_x_3 - _Z15createHistogramPiS_i)
        .other          _Z15createHistogramPiS_i,@"STO_CUDA_ENTRY STV_DEFAULT"
_Z15createHistogramPiS_i:
.text._Z15createHistogramPiS_i:
[----:B------:R-:W-:Y:S01]  /*0000*/  LDC R1, c[0x0][0x37c] ;  /* 0x0000df00ff017b82 */ /* 0x000fe20000000800 */
[----:B------:R-:W0:Y:S07]  /*0010*/  S2R R4, SR_TID.X ;  /* 0x0000000000047919 */ /* 0x000e2e0000002100 */
[----:B------:R-:W1:Y:S01]  /*0020*/  LDC.64 R2, c[0x0][0x380] ;  /* 0x0000e000ff027b82 */ /* 0x000e620000000a00 */
[----:B------:R-:W0:Y:S01]  /*0030*/  LDCU UR4, c[0x0][0x360] ;  /* 0x00006c00ff0477ac */ /* 0x000e220008000800 */
[----:B------:R-:W0:Y:S01]  /*0040*/  S2R R5, SR_CTAID.X ;  /* 0x0000000000057919 */ /* 0x000e220000002500 */
[----:B------:R-:W2:Y:S01]  /*0050*/  LDCU.64 UR8, c[0x0][0x358] ;  /* 0x00006b00ff0877ac */ /* 0x000ea20008000a00 */
[----:B0-----:R-:W-:-:S04]  /*0060*/  IMAD R5, R5, UR4, R4 ;  /* 0x0000000405057c24 */ /* 0x001fc8000f8e0204 */
[----:B-1----:R-:W-:-:S06]  /*0070*/  IMAD.WIDE R2, R5, 0x4, R2 ;  /* 0x0000000405027825 */ /* 0x002fcc00078e0202 */
[----:B--2---:R-:W2:Y:S01]  /*0080*/  LDG.E R2, desc[UR8][R2.64] ;  /* 0x0000000802027981 */ /* 0x004ea2000c1e1900 */
[----:B------:R-:W-:Y:S01]  /*0090*/  BSSY.RECONVERGENT B0, `(.L_x_0) ;  /* 0x0000027000007945 */ /* 0x000fe20003800200 */
[----:B------:R-:W-:Y:S01]  /*00a0*/  IMAD.MOV.U32 R0, RZ, RZ, RZ ;  /* 0x000000ffff007224 */ /* 0x000fe200078e00ff */
[----:B--2---:R-:W-:-:S13]  /*00b0*/  ISETP.GE.U32.AND P0, PT, R2, 0xa, PT ;  /* 0x0000000a0200780c */ /* 0x004fda0003f06070 */
[----:B------:R-:W-:Y:S05]  /*00c0*/  @!P0 BRA `(.L_x_1) ;  /* 0x00000000008c8947 */ /* 0x000fea0003800000 */
[----:B------:R-:W-:-:S05]  /*00d0*/  VIADD R0, R2, 0xfffffff6 ;  /* 0xfffffff602007836 */ /* 0x000fca0000000000 */
[----:B------:R-:W-:Y:S01]  /*00e0*/  ISETP.GE.U32.AND P0, PT, R0, 0xa, PT ;  /* 0x0000000a0000780c */ /* 0x000fe20003f06070 */
[----:B------:R-:W-:-:S12]  /*00f0*/  IMAD.MOV.U32 R0, RZ, RZ, 0x1 ;  /* 0x00000001ff007424 */ /* 0x000fd800078e00ff */
[----:B------:R-:W-:Y:S05]  /*0100*/  @!P0 BRA `(.L_x_1) ;  /* 0x00000000007c8947 */ /* 0x000fea0003800000 */
[----:B------:R-:W-:-:S04]  /*0110*/  IADD3 R0, PT, PT, R2, -0x14, RZ ;  /* 0xffffffec02007810 */ /* 0x000fc80007ffe0ff */
[----:B------:R-:W-:Y:S01]  /*0120*/  ISETP.GE.U32.AND P0, PT, R0, 0xa, PT ;  /* 0x0000000a0000780c */ /* 0x000fe20003f06070 */
[----:B------:R-:W-:-:S12]  /*0130*/  IMAD.MOV.U32 R0, RZ, RZ, 0x2 ;  /* 0x00000002ff007424 */ /* 0x000fd800078e00ff */
        /* <DEDUP_REMOVED lines=11> */
[----:B------:R-:W-:-:S12]  /*01f0*/  HFMA2 R0, -RZ, RZ, 0, 2.98023223876953125e-07 ;  /* 0x00000005ff007431 */ /* 0x000fd800000001ff */
        /* <DEDUP_REMOVED lines=12> */
[----:B------:R-:W-:-:S04]  /*02c0*/  @P0 IADD3 R2, PT, PT, R2, -0x5a, RZ ;  /* 0xffffffa602020810 */ /* 0x000fc80007ffe0ff */
[----:B------:R-:W-:Y:S01]  /*02d0*/  @P0 ISETP.GE.U32.AND P1, PT, R2, 0xb, PT ;  /* 0x0000000b0200080c */ /* 0x000fe20003f26070 */
[----:B------:R-:W-:-:S05]  /*02e0*/  @P0 IMAD.MOV.U32 R2, RZ, RZ, 0x9 ;  /* 0x00000009ff020424 */ /* 0x000fca00078e00ff */
[----:B------:R-:W-:-:S07]  /*02f0*/  @P0 SEL R0, R2, 0xffffffff, !P1 ;  /* 0xffffffff02000807 */ /* 0x000fce0004800000 */
.L_x_1:
[----:B------:R-:W-:Y:S05]  /*0300*/  BSYNC.RECONVERGENT B0 ;  /* 0x0000000000007941 */ /* 0x000fea0003800200 */
.L_x_0:
[----:B------:R-:W0:Y:S01]  /*0310*/  S2UR UR5, SR_CgaCtaId ;  /* 0x00000000000579c3 */ /* 0x000e220000008800 */
[----:B------:R-:W-:Y:S01]  /*0320*/  UMOV UR4, 0x400 ;  /* 0x0000040000047882 */ /* 0x000fe20000000000 */
[----:B------:R-:W-:Y:S01]  /*0330*/  ISETP.NE.AND P0, PT, R4, RZ, PT ;  /* 0x000000ff0400720c */ /* 0x000fe20003f05270 */
[----:B0-----:R-:W-:-:S06]  /*0340*/  ULEA UR4, UR5, UR4, 0x18 ;  /* 0x0000000405047291 */ /* 0x001fcc000f8ec0ff */
[----:B------:R-:W-:-:S05]  /*0350*/  LEA R0, R0, UR4, 0x2 ;  /* 0x0000000400007c11 */ /* 0x000fca000f8e10ff */
[----:B------:R0:W-:Y:S01]  /*0360*/  ATOMS.POPC.INC.32 RZ, [R0+URZ] ;  /* 0x0000000000ff7f8c */ /* 0x0001e2000d8000ff */
[----:B------:R-:W-:Y:S06]  /*0370*/  BAR.SYNC.DEFER_BLOCKING 0x0 ;  /* 0x0000000000007b1d */ /* 0x000fec0000010000 */
[----:B------:R-:W-:Y:S05]  /*0380*/  @P0 EXIT ;  /* 0x000000000000094d */ /* 0x000fea0003800000 */
[----:B------:R-:W1:Y:S01]  /*0390*/  LDS.128 R8, [UR4] ;  /* 0x00000004ff087984 */ /* 0x000e620008000c00 */
[----:B------:R-:W2:Y:S01]  /*03a0*/  LDCU.64 UR6, c[0x0][0x388] ;  /* 0x00007100ff0677ac */ /* 0x000ea20008000a00 */
[----:B------:R-:W1:Y:S02]  /*03b0*/  LDC.64 R2, c[0x0][0x388] ;  /* 0x0000e200ff027b82 */ /* 0x000e640000000a00 */
[----:B------:R-:W3:Y:S04]  /*03c0*/  LDS.128 R12, [UR4+0x10] ;  /* 0x00001004ff0c7984 */ /* 0x000ee80008000c00 */
[----:B------:R-:W4:Y:S01]  /*03d0*/  LDS.64 R6, [UR4+0x20] ;  /* 0x00002004ff067984 */ /* 0x000f220008000a00 */
[----:B--2---:R-:W-:-:S04]  /*03e0*/  UIADD3 UR5, UP0, UPT, UR6, 0x4, URZ ;  /* 0x0000000406057890 */ /* 0x004fc8000ff1e0ff */
[----:B------:R-:W-:Y:S02]  /*03f0*/  UIADD3.X UR6, UPT, UPT, URZ, UR7, URZ, UP0, !UPT ;  /* 0x00000007ff067290 */ /* 0x000fe400087fe4ff */
[----:B------:R-:W-:-:S04]  /*0400*/  MOV R4, UR5 ;  /* 0x0000000500047c02 */ /* 0x000fc80008000f00 */
[----:B------:R-:W-:Y:S01]  /*0410*/  IMAD.U32 R5, RZ, RZ, UR6 ;  /* 0x00000006ff057e24 */ /* 0x000fe2000f8e00ff */
[----:B-1----:R-:W-:Y:S04]  /*0420*/  REDG.E.ADD.STRONG.GPU desc[UR8][R2.64], R8 ;  /* 0x000000080200798e */ /* 0x002fe8000c12e108 */
[----:B------:R-:W-:Y:S04]  /*0430*/  REDG.E.ADD.STRONG.GPU desc[UR8][R4.64], R9 ;  /* 0x000000090400798e */ /* 0x000fe8000c12e108 */
[----:B------:R-:W-:Y:S04]  /*0440*/  REDG.E.ADD.STRONG.GPU desc[UR8][R4.64+0x4], R10 ;  /* 0x0000040a0400798e */ /* 0x000fe8000c12e108 */
[----:B------:R-:W-:Y:S04]  /*0450*/  REDG.E.ADD.STRONG.GPU desc[UR8][R4.64+0x8], R11 ;  /* 0x0000080b0400798e */ /* 0x000fe8000c12e108 */
[----:B---3--:R-:W-:Y:S04]  /*0460*/  REDG.E.ADD.STRONG.GPU desc[UR8][R4.64+0xc], R12 ;  /* 0x00000c0c0400798e */ /* 0x008fe8000c12e108 */
[----:B------:R-:W-:Y:S04]  /*0470*/  REDG.E.ADD.STRONG.GPU desc[UR8][R4.64+0x10], R13 ;  /* 0x0000100d0400798e */ /* 0x000fe8000c12e108 */
[----:B------:R-:W-:Y:S04]  /*0480*/  REDG.E.ADD.STRONG.GPU desc[UR8][R4.64+0x14], R14 ;  /* 0x0000140e0400798e */ /* 0x000fe8000c12e108 */
[----:B------:R-:W-:Y:S04]  /*0490*/  REDG.E.ADD.STRONG.GPU desc[UR8][R4.64+0x18], R15 ;  /* 0x0000180f0400798e */ /* 0x000fe8000c12e108 */
[----:B----4-:R-:W-:Y:S04]  /*04a0*/  REDG.E.ADD.STRONG.GPU desc[UR8][R4.64+0x1c], R6 ;  /* 0x00001c060400798e */ /* 0x010fe8000c12e108 */
[----:B------:R-:W-:Y:S01]  /*04b0*/  REDG.E.ADD.STRONG.GPU desc[UR8][R4.64+0x20], R7 ;  /* 0x000020070400798e */ /* 0x000fe2000c12e108 */
[----:B------:R-:W-:Y:S05]  /*04c0*/  EXIT ;  /* 0x000000000000794d */ /* 0x000fea0003800000 */
.L_x_2:
[----:B------:R-:W-:-:S00]  /*04d0*/  BRA `(.L_x_2) ;  /* 0xfffffffc00fc7947 */ /* 0x000fc0000383ffff */
[----:B------:R-:W-:-:S00]  /*04e0*/  NOP ;  /* 0x0000000000007918 */ /* 0x000fc00000000000 */
        /* <DEDUP_REMOVED lines=9> */
.L_x_3:


//--------------------- .nv.shared._Z15createHistogramPiS_i --------------------------
	.section	.nv.shared._Z15createHistogramPiS_i,"aw",@nobits
	.sectionflags	@""
	.align	4
.nv.shared._Z15createHistogramPiS_i:
	.zero		1064


//--------------------- .nv.shared.reserved.0     --------------------------
	.section	.nv.shared.reserved.0,"aw",@nobits
	.weak		__nv_reservedSMEM_offset_0_alias
	.size		__nv_reservedSMEM_offset_0_alias, 0, 64
	.other		__nv_reservedSMEM_offset_0_alias,@"STO_CUDA_RESERVED_SHARED STV_DEFAULT"
__nv_reservedSMEM_offset_0_alias:
	.zero		0
	.zero		64


//--------------------- .nv.constant0._Z15createHistogramPiS_i --------------------------
	.section	.nv.constant0._Z15createHistogramPiS_i,"a",@progbits
	.sectionflags	@""
	.align	4
.nv.constant0._Z15createHistogramPiS_i:
	.zero		916


//--------------------- SYMBOLS --------------------------

	.type		.nv.reservedSmem.offset0,@object
	.size		.nv.reservedSmem.offset0,0x4
	.type		.nv.reservedSmem.cap,@object
	.size		.nv.reservedSmem.cap,0x4
